	.headerflags	@"EF_CUDA_TEXMODE_UNIFIED EF_CUDA_64BIT_ADDRESS EF_CUDA_ACCELERATORS EF_CUDA_SM90 EF_CUDA_VIRTUAL_SM(EF_CUDA_SM90)"
	.elftype	@"ET_EXEC"


//--------------------- .nv.info                  --------------------------
	.section	.nv.info,"",@"SHT_CUDA_INFO"
	.align	4


	//----- nvinfo : EIATTR_REGCOUNT
	.align		4
        /*0000*/ 	.byte	0x04, 0x2f
        /*0002*/ 	.short	(.L_1 - .L_0)
	.align		4
.L_0:
        /*0004*/ 	.word	index@(triton_poi_fused_cat_13)
        /*0008*/ 	.word	0x00000020


	//----- nvinfo : EIATTR_MIN_STACK_SIZE
	.align		4
.L_1:
        /*000c*/ 	.byte	0x04, 0x12
        /*000e*/ 	.short	(.L_3 - .L_2)
	.align		4
.L_2:
        /*0010*/ 	.word	index@(triton_poi_fused_cat_13)
        /*0014*/ 	.word	0x00000000


	//----- nvinfo : EIATTR_FRAME_SIZE
	.align		4
.L_3:
        /*0018*/ 	.byte	0x04, 0x11
        /*001a*/ 	.short	(.L_5 - .L_4)
	.align		4
.L_4:
        /*001c*/ 	.word	index@(triton_poi_fused_cat_13)
        /*0020*/ 	.word	0x00000000


	//----- nvinfo : EIATTR_MIN_STACK_SIZE
	.align		4
.L_5:
        /*0024*/ 	.byte	0x04, 0x12
        /*0026*/ 	.short	(.L_7 - .L_6)
	.align		4
.L_6:
        /*0028*/ 	.word	index@(triton_poi_fused_cat_13)
        /*002c*/ 	.word	0x00000000
.L_7:


//--------------------- .nv.info.triton_poi_fused_cat_13 --------------------------
	.section	.nv.info.triton_poi_fused_cat_13,"",@"SHT_CUDA_INFO"
	.sectionflags	@""
	.align	4


	//----- nvinfo : EIATTR_CUDA_API_VERSION
	.align		4
        /*0000*/ 	.byte	0x04, 0x37
        /*0002*/ 	.short	(.L_9 - .L_8)
.L_8:
        /*0004*/ 	.word	0x0000007c


	//----- nvinfo : EIATTR_KPARAM_INFO
	.align		4
.L_9:
        /*0008*/ 	.byte	0x04, 0x17
        /*000a*/ 	.short	(.L_11 - .L_10)
.L_10:
        /*000c*/ 	.word	0x00000000
        /*0010*/ 	.short	0x0004
        /*0012*/ 	.short	0x0020
        /*0014*/ 	.byte	0x00, 0xf0, 0x11, 0x00


	//----- nvinfo : EIATTR_KPARAM_INFO
	.align		4
.L_11:
        /*0018*/ 	.byte	0x04, 0x17
        /*001a*/ 	.short	(.L_13 - .L_12)
.L_12:
        /*001c*/ 	.word	0x00000000
        /*0020*/ 	.short	0x0003
        /*0022*/ 	.short	0x0018
        /*0024*/ 	.byte	0x00, 0xf4, 0x21, 0x00


	//----- nvinfo : EIATTR_KPARAM_INFO
	.align		4
.L_13:
        /*0028*/ 	.byte	0x04, 0x17
        /*002a*/ 	.short	(.L_15 - .L_14)
.L_14:
        /*002c*/ 	.word	0x00000000
        /*0030*/ 	.short	0x0002
        /*0032*/ 	.short	0x0010
        /*0034*/ 	.byte	0x00, 0xf4, 0x21, 0x00


	//----- nvinfo : EIATTR_KPARAM_INFO
	.align		4
.L_15:
        /*0038*/ 	.byte	0x04, 0x17
        /*003a*/ 	.short	(.L_17 - .L_16)
.L_16:
        /*003c*/ 	.word	0x00000000
        /*0040*/ 	.short	0x0001
        /*0042*/ 	.short	0x0008
        /*0044*/ 	.byte	0x00, 0xf4, 0x21, 0x00


	//----- nvinfo : EIATTR_KPARAM_INFO
	.align		4
.L_17:
        /*0048*/ 	.byte	0x04, 0x17
        /*004a*/ 	.short	(.L_19 - .L_18)
.L_18:
        /*004c*/ 	.word	0x00000000
        /*0050*/ 	.short	0x0000
        /*0052*/ 	.short	0x0000
        /*0054*/ 	.byte	0x00, 0xf4, 0x21, 0x00


	//----- nvinfo : EIATTR_SPARSE_MMA_MASK
	.align		4
.L_19:
        /*0058*/ 	.byte	0x03, 0x50
        /*005a*/ 	.short	0x0000


	//----- nvinfo : EIATTR_MAXREG_COUNT
	.align		4
        /*005c*/ 	.byte	0x03, 0x1b
        /*005e*/ 	.short	0x00ff


	//----- nvinfo : EIATTR_EXIT_INSTR_OFFSETS
	.align		4
        /*0060*/ 	.byte	0x04, 0x1c
        /*0062*/ 	.short	(.L_21 - .L_20)


	//   ....[0]....
.L_20:
        /*0064*/ 	.word	0x000007f0


	//----- nvinfo : EIATTR_REQNTID
	.align		4
.L_21:
        /*0068*/ 	.byte	0x04, 0x10
        /*006a*/ 	.short	(.L_23 - .L_22)
.L_22:
        /*006c*/ 	.word	0x00000080
        /*0070*/ 	.word	0x00000001
        /*0074*/ 	.word	0x00000001


	//----- nvinfo : EIATTR_CBANK_PARAM_SIZE
	.align		4
.L_23:
        /*0078*/ 	.byte	0x03, 0x19
        /*007a*/ 	.short	0x0024


	//----- nvinfo : EIATTR_PARAM_CBANK
	.align		4
        /*007c*/ 	.byte	0x04, 0x0a
        /*007e*/ 	.short	(.L_25 - .L_24)
	.align		4
.L_24:
        /*0080*/ 	.word	index@(.nv.constant0.triton_poi_fused_cat_13)
        /*0084*/ 	.short	0x0210
        /*0086*/ 	.short	0x0024


	//----- nvinfo : EIATTR_SW_WAR
	.align		4
.L_25:
        /*0088*/ 	.byte	0x04, 0x36
        /*008a*/ 	.short	(.L_27 - .L_26)
.L_26:
        /*008c*/ 	.word	0x00000008
.L_27:


//--------------------- .nv.callgraph             --------------------------
	.section	.nv.callgraph,"",@"SHT_CUDA_CALLGRAPH"
	.align	4
	.sectionentsize	8
	.align		4
        /*0000*/ 	.word	0x00000000
	.align		4
        /*0004*/ 	.word	0xffffffff
	.align		4
        /*0008*/ 	.word	0x00000000
	.align		4
        /*000c*/ 	.word	0xfffffffe
	.align		4
        /*0010*/ 	.word	0x00000000
	.align		4
        /*0014*/ 	.word	0xfffffffd
	.align		4
        /*0018*/ 	.word	0x00000000
	.align		4
        /*001c*/ 	.word	0xfffffffc


//--------------------- .text.triton_poi_fused_cat_13 --------------------------
	.section	.text.triton_poi_fused_cat_13,"ax",@progbits
	.align	128
        .global         triton_poi_fused_cat_13
        .type           triton_poi_fused_cat_13,@function
        .size           triton_poi_fused_cat_13,(.L_x_1 - triton_poi_fused_cat_13)
        .other          triton_poi_fused_cat_13,@"STO_CUDA_ENTRY STV_DEFAULT"
triton_poi_fused_cat_13:
.text.triton_poi_fused_cat_13:
[----:B------:R-:W-:Y:S01]  /*0000*/  LDC R1, c[0x0][0x28] ;  /* 0x00000a00ff017b82 */ /* 0x000fe20000000800 */
[----:B------:R-:W1:Y:S07]  /*0010*/  S2R R0, SR_TID.X ;  /* 0x0000000000007919 */ /* 0x000e6e0000002100 */
[----:B------:R-:W2:Y:S01]  /*0020*/  LDC.64 R12, c[0x0][0x210] ;  /* 0x00008400ff0c7b82 */ /* 0x000ea20000000a00 */
[----:B------:R-:W-:Y:S01]  /*0030*/  IMAD.MOV.U32 R16, RZ, RZ, RZ ;  /* 0x000000ffff107224 */ /* 0x000fe200078e00ff */
[----:B------:R-:W-:Y:S01]  /*0040*/  CS2R R4, SRZ ;  /* 0x0000000000047805 */ /* 0x000fe2000001ff00 */
[----:B------:R-:W3:Y:S01]  /*0050*/  S2R R2, SR_CTAID.X ;  /* 0x0000000000027919 */ /* 0x000ee20000002500 */
[----:B------:R-:W-:Y:S01]  /*0060*/  CS2R R6, SRZ ;  /* 0x0000000000067805 */ /* 0x000fe2000001ff00 */
[----:B------:R-:W-:-:S03]  /*0070*/  ULDC.64 UR4, c[0x0][0x208] ;  /* 0x0000820000047ab9 */ /* 0x000fc60000000a00 */
[----:B------:R-:W4:Y:S01]  /*0080*/  LDC.64 R14, c[0x0][0x218] ;  /* 0x00008600ff0e7b82 */ /* 0x000f220000000a00 */
[----:B------:R-:W-:Y:S01]  /*0090*/  CS2R R24, SRZ ;  /* 0x0000000000187805 */ /* 0x000fe2000001ff00 */
[----:B------:R-:W-:Y:S01]  /*00a0*/  IMAD.MOV.U32 R28, RZ, RZ, RZ ;  /* 0x000000ffff1c7224 */ /* 0x000fe200078e00ff */
[----:B------:R-:W-:Y:S01]  /*00b0*/  ULDC.64 UR6, c[0x0][0x220] ;  /* 0x0000880000067ab9 */ /* 0x000fe20000000a00 */
[----:B-1----:R-:W-:Y:S01]  /*00c0*/  IMAD.SHL.U32 R0, R0, 0x4, RZ ;  /* 0x0000000400007824 */ /* 0x002fe200078e00ff */
[----:B---3--:R-:W-:-:S04]  /*00d0*/  SHF.R.S32.HI R3, RZ, 0x15, R2 ;  /* 0x00000015ff037819 */ /* 0x008fc80000011402 */
[----:B------:R-:W-:Y:S02]  /*00e0*/  LOP3.LUT R21, R0, 0x1fc, RZ, 0xc0, !PT ;  /* 0x000001fc00157812 */ /* 0x000fe400078ec0ff */
[----:B------:R-:W-:-:S03]  /*00f0*/  SGXT R0, R3, 0x1 ;  /* 0x000000010300781a */ /* 0x000fc60000000200 */
[----:B------:R-:W-:-:S05]  /*0100*/  IMAD R21, R2, 0x400, R21 ;  /* 0x0000040002157824 */ /* 0x000fca00078e0215 */
[CC--:B------:R-:W-:Y:S02]  /*0110*/  LEA.HI R18, R0.reuse, R21.reuse, RZ, 0xa ;  /* 0x0000001500127211 */ /* 0x0c0fe400078f50ff */
[----:B------:R-:W-:Y:S02]  /*0120*/  LEA.HI R3, R0, R21, RZ, 0x10 ;  /* 0x0000001500037211 */ /* 0x000fe400078f80ff */
[----:B------:R-:W-:Y:S02]  /*0130*/  SHF.R.S32.HI R19, RZ, 0xa, R18 ;  /* 0x0000000aff137819 */ /* 0x000fe40000011412 */
[----:B------:R-:W-:Y:S02]  /*0140*/  SHF.R.S32.HI R22, RZ, 0x10, R3 ;  /* 0x00000010ff167819 */ /* 0x000fe40000011403 */
[----:B------:R-:W-:Y:S02]  /*0150*/  LEA.HI R2, R19, R19, RZ, 0x6 ;  /* 0x0000001313027211 */ /* 0x000fe400078f30ff */
[----:B------:R-:W-:Y:S01]  /*0160*/  LOP3.LUT R3, R3, 0xffff0000, RZ, 0xc0, !PT ;  /* 0xffff000003037812 */ /* 0x000fe200078ec0ff */
[----:B------:R-:W-:Y:S01]  /*0170*/  IMAD.SHL.U32 R22, R22, 0x8000, RZ ;  /* 0x0000800016167824 */ /* 0x000fe200078e00ff */
[----:B------:R-:W-:-:S04]  /*0180*/  LOP3.LUT R2, R2, 0xffffffc0, RZ, 0xc0, !PT ;  /* 0xffffffc002027812 */ /* 0x000fc800078ec0ff */
[----:B------:R-:W-:Y:S01]  /*0190*/  IADD3 R3, R22, R21, -R3 ;  /* 0x0000001516037210 */ /* 0x000fe20007ffe803 */
[----:B------:R-:W-:-:S04]  /*01a0*/  IMAD.IADD R19, R19, 0x1, -R2 ;  /* 0x0000000113137824 */ /* 0x000fc800078e0a02 */
[----:B--2---:R-:W-:Y:S01]  /*01b0*/  IMAD.WIDE R2, R3, 0x4, R12 ;  /* 0x0000000403027825 */ /* 0x004fe200078e020c */
[----:B------:R-:W-:-:S03]  /*01c0*/  ISETP.GE.AND P2, PT, R19, 0x20, PT ;  /* 0x000000201300780c */ /* 0x000fc60003f46270 */
[----:B----4-:R-:W-:-:S10]  /*01d0*/  IMAD.WIDE R10, R19, 0x4, R14 ;  /* 0x00000004130a7825 */ /* 0x010fd400078e020e */
[----:B------:R1:W2:Y:S04]  /*01e0*/  @!P2 LDG.E.128 R4, desc[UR4][R2.64] ;  /* 0x000000040204a981 */ /* 0x0002a8000c1e1d00 */
[----:B------:R-:W3:Y:S01]  /*01f0*/  @!P2 LDG.E.EL R16, desc[UR4][R10.64] ;  /* 0x000000040a10a981 */ /* 0x000ee2000c2e1900 */
[----:B------:R-:W-:Y:S01]  /*0200*/  VIADD R23, R21, 0x200 ;  /* 0x0000020015177836 */ /* 0x000fe20000000000 */
[----:B------:R-:W-:Y:S01]  /*0210*/  LOP3.LUT R18, R18, 0xfffffc00, RZ, 0xc0, !PT ;  /* 0xfffffc0012127812 */ /* 0x000fe200078ec0ff */
[----:B------:R-:W-:Y:S01]  /*0220*/  IMAD.MOV.U32 R20, RZ, RZ, RZ ;  /* 0x000000ffff147224 */ /* 0x000fe200078e00ff */
[----:B------:R-:W4:Y:S02]  /*0230*/  @!P2 LDG.E.EL R24, desc[UR4][R10.64] ;  /* 0x000000040a18a981 */ /* 0x000f24000c2e1900 */
[----:B------:R-:W-:-:S02]  /*0240*/  LEA.HI R26, R0, R23, RZ, 0xa ;  /* 0x00000017001a7211 */ /* 0x000fc400078f50ff */
[----:B------:R-:W-:Y:S01]  /*0250*/  LEA.HI R8, R0, R23, RZ, 0x10 ;  /* 0x0000001700087211 */ /* 0x000fe200078f80ff */
[----:B------:R-:W5:Y:S01]  /*0260*/  @!P2 LDG.E.EL R25, desc[UR4][R10.64] ;  /* 0x000000040a19a981 */ /* 0x000f62000c2e1900 */
[----:B------:R-:W-:Y:S02]  /*0270*/  SHF.R.S32.HI R17, RZ, 0xa, R26 ;  /* 0x0000000aff117819 */ /* 0x000fe4000001141a */
[----:B------:R-:W-:Y:S01]  /*0280*/  SHF.R.S32.HI R27, RZ, 0x10, R8 ;  /* 0x00000010ff1b7819 */ /* 0x000fe20000011408 */
[----:B------:R1:W4:Y:S01]  /*0290*/  @!P2 LDG.E.EL R28, desc[UR4][R10.64] ;  /* 0x000000040a1ca981 */ /* 0x000322000c2e1900 */
[----:B------:R-:W-:Y:S02]  /*02a0*/  LEA.HI R0, R17, R17, RZ, 0x6 ;  /* 0x0000001111007211 */ /* 0x000fe400078f30ff */
[----:B------:R-:W-:Y:S01]  /*02b0*/  LOP3.LUT R8, R8, 0xffff0000, RZ, 0xc0, !PT ;  /* 0xffff000008087812 */ /* 0x000fe200078ec0ff */
[----:B------:R-:W-:Y:S01]  /*02c0*/  IMAD.SHL.U32 R27, R27, 0x8000, RZ ;  /* 0x000080001b1b7824 */ /* 0x000fe200078e00ff */
[----:B------:R-:W-:-:S02]  /*02d0*/  LOP3.LUT R0, R0, 0xffffffc0, RZ, 0xc0, !PT ;  /* 0xffffffc000007812 */ /* 0x000fc400078ec0ff */
[----:B------:R-:W-:Y:S02]  /*02e0*/  LOP3.LUT R26, R26, 0xfffffc00, RZ, 0xc0, !PT ;  /* 0xfffffc001a1a7812 */ /* 0x000fe400078ec0ff */
[----:B-1----:R-:W-:Y:S01]  /*02f0*/  IADD3 R3, R27, R23, -R8 ;  /* 0x000000171b037210 */ /* 0x002fe20007ffe808 */
[----:B------:R-:W-:Y:S01]  /*0300*/  IMAD.IADD R17, R17, 0x1, -R0 ;  /* 0x0000000111117824 */ /* 0x000fe200078e0a00 */
[----:B------:R-:W-:Y:S01]  /*0310*/  CS2R R8, SRZ ;  /* 0x0000000000087805 */ /* 0x000fe2000001ff00 */
[----:B------:R-:W-:Y:S02]  /*0320*/  IMAD.IADD R26, R23, 0x1, -R26 ;  /* 0x00000001171a7824 */ /* 0x000fe400078e0a1a */
[----:B------:R-:W-:Y:S01]  /*0330*/  IMAD.WIDE R12, R3, 0x4, R12 ;  /* 0x00000004030c7825 */ /* 0x000fe200078e020c */
[C---:B------:R-:W-:Y:S02]  /*0340*/  ISETP.GE.AND P1, PT, R17.reuse, 0x20, PT ;  /* 0x000000201100780c */ /* 0x040fe40003f26270 */
[----:B------:R-:W-:Y:S01]  /*0350*/  CS2R R2, SRZ ;  /* 0x0000000000027805 */ /* 0x000fe2000001ff00 */
[----:B------:R-:W-:Y:S01]  /*0360*/  IMAD.MOV.U32 R0, RZ, RZ, RZ ;  /* 0x000000ffff007224 */ /* 0x000fe200078e00ff */
[----:B------:R-:W-:Y:S01]  /*0370*/  CS2R R10, SRZ ;  /* 0x00000000000a7805 */ /* 0x000fe2000001ff00 */
[----:B------:R-:W-:-:S04]  /*0380*/  IMAD.WIDE R14, R17, 0x4, R14 ;  /* 0x00000004110e7825 */ /* 0x000fc800078e020e */
[----:B------:R-:W-:Y:S02]  /*0390*/  IMAD.IADD R23, R21, 0x1, -R18 ;  /* 0x0000000115177824 */ /* 0x000fe400078e0a12 */
[----:B------:R-:W-:Y:S02]  /*03a0*/  IMAD.SHL.U32 R18, R19, 0x400, RZ ;  /* 0x0000040013127824 */ /* 0x000fe400078e00ff */
[----:B------:R-:W5:Y:S04]  /*03b0*/  @!P1 LDG.E.EL R20, desc[UR4][R14.64] ;  /* 0x000000040e149981 */ /* 0x000f68000c2e1900 */
[----:B------:R-:W5:Y:S04]  /*03c0*/  @!P1 LDG.E.EL R3, desc[UR4][R14.64] ;  /* 0x000000040e039981 */ /* 0x000f68000c2e1900 */
[----:B------:R-:W5:Y:S04]  /*03d0*/  @!P1 LDG.E.EL R0, desc[UR4][R14.64] ;  /* 0x000000040e009981 */ /* 0x000f68000c2e1900 */
[----:B------:R1:W5:Y:S04]  /*03e0*/  @!P1 LDG.E.EL R2, desc[UR4][R14.64] ;  /* 0x000000040e029981 */ /* 0x000368000c2e1900 */
[----:B------:R1:W5:Y:S02]  /*03f0*/  @!P1 LDG.E.128 R8, desc[UR4][R12.64] ;  /* 0x000000040c089981 */ /* 0x000364000c1e1d00 */
[----:B-1----:R-:W-:-:S02]  /*0400*/  SHF.R.S32.HI R15, RZ, 0x1f, R22 ;  /* 0x0000001fff0f7819 */ /* 0x002fc40000011416 */
[----:B------:R-:W-:Y:S02]  /*0410*/  IADD3 R22, P3, P4, R18, R23, R22 ;  /* 0x0000001712167210 */ /* 0x000fe40007c7e016 */
[----:B------:R-:W-:Y:S01]  /*0420*/  SHF.R.S32.HI R23, RZ, 0x1f, R23 ;  /* 0x0000001fff177819 */ /* 0x000fe20000011417 */
[----:B0-----:R-:W-:Y:S01]  /*0430*/  IMAD.SHL.U32 R12, R17, 0x400, RZ ;  /* 0x00000400110c7824 */ /* 0x001fe200078e00ff */
[----:B------:R-:W-:Y:S02]  /*0440*/  SHF.R.S32.HI R18, RZ, 0x1f, R18 ;  /* 0x0000001fff127819 */ /* 0x000fe40000011412 */
[----:B------:R-:W-:Y:S02]  /*0450*/  ISETP.GT.AND P0, PT, R19, 0x1f, PT ;  /* 0x0000001f1300780c */ /* 0x000fe40003f04270 */
[----:B------:R-:W-:Y:S02]  /*0460*/  IADD3.X R13, R18, R23, R15, P3, P4 ;  /* 0x00000017120d7210 */ /* 0x000fe40001fe840f */
[----:B------:R-:W-:-:S02]  /*0470*/  IADD3 R18, P4, P5, R12, R26, R27 ;  /* 0x0000001a0c127210 */ /* 0x000fc40007d9e01b */
[----:B------:R-:W-:Y:S02]  /*0480*/  SHF.R.S32.HI R15, RZ, 0x1f, R26 ;  /* 0x0000001fff0f7819 */ /* 0x000fe4000001141a */
[----:B------:R-:W-:Y:S02]  /*0490*/  SHF.R.S32.HI R14, RZ, 0x1f, R27 ;  /* 0x0000001fff0e7819 */ /* 0x000fe4000001141b */
[----:B------:R-:W-:Y:S02]  /*04a0*/  SHF.R.S32.HI R19, RZ, 0x1f, R12 ;  /* 0x0000001fff137819 */ /* 0x000fe4000001140c */
[----:B------:R-:W-:Y:S02]  /*04b0*/  LEA R26, P3, R22, UR6, 0x2 ;  /* 0x00000006161a7c11 */ /* 0x000fe4000f8610ff */
[----:B------:R-:W-:Y:S02]  /*04c0*/  IADD3.X R19, R19, R15, R14, P4, P5 ;  /* 0x0000000f13137210 */ /* 0x000fe400027ea40e */
[----:B------:R-:W-:-:S02]  /*04d0*/  CS2R R14, SRZ ;  /* 0x00000000000e7805 */ /* 0x000fc4000001ff00 */
[----:B------:R-:W-:Y:S02]  /*04e0*/  LEA.HI.X R27, R22, UR7, R13, 0x2, P3 ;  /* 0x00000007161b7c11 */ /* 0x000fe400098f140d */
[----:B------:R-:W-:Y:S02]  /*04f0*/  CS2R R12, SRZ ;  /* 0x00000000000c7805 */ /* 0x000fe4000001ff00 */
[----:B------:R-:W-:Y:S02]  /*0500*/  ISETP.GT.AND P3, PT, R17, 0x1f, PT ;  /* 0x0000001f1100780c */ /* 0x000fe40003f64270 */
[C---:B------:R-:W-:Y:S02]  /*0510*/  LEA R22, P4, R18.reuse, UR6, 0x2 ;  /* 0x0000000612167c11 */ /* 0x040fe4000f8810ff */
[----:B------:R0:W5:Y:S02]  /*0520*/  @P0 LDG.E.128 R12, desc[UR4][R26.64+-0x20000] ;  /* 0xfe0000041a0c0981 */ /* 0x000164000c1e1d00 */
[----:B------:R-:W-:-:S02]  /*0530*/  LEA.HI.X R23, R18, UR7, R19, 0x2, P4 ;  /* 0x0000000712177c11 */ /* 0x000fc4000a0f1413 */
[----:B------:R-:W-:Y:S01]  /*0540*/  CS2R R18, SRZ ;  /* 0x0000000000127805 */ /* 0x000fe2000001ff00 */
[----:B0-----:R-:W0:Y:S01]  /*0550*/  LDC.64 R26, c[0x0][0x228] ;  /* 0x00008a00ff1a7b82 */ /* 0x001e220000000a00 */
[----:B--2---:R-:W-:Y:S02]  /*0560*/  SEL R4, R4, RZ, !P2 ;  /* 0x000000ff04047207 */ /* 0x004fe40005000000 */
[----:B---3--:R-:W-:-:S05]  /*0570*/  SEL R17, R16, RZ, !P2 ;  /* 0x000000ff10117207 */ /* 0x008fca0005000000 */
[----:B------:R-:W-:Y:S01]  /*0580*/  FADD R4, R4, R17 ;  /* 0x0000001104047221 */ /* 0x000fe20000000000 */
[----:B------:R-:W-:-:S06]  /*0590*/  CS2R R16, SRZ ;  /* 0x0000000000107805 */ /* 0x000fcc000001ff00 */
[----:B------:R1:W2:Y:S01]  /*05a0*/  @P3 LDG.E.128 R16, desc[UR4][R22.64+-0x20000] ;  /* 0xfe00000416103981 */ /* 0x0002a2000c1e1d00 */
[----:B------:R-:W-:Y:S02]  /*05b0*/  SEL R29, R5, RZ, !P2 ;  /* 0x000000ff051d7207 */ /* 0x000fe40005000000 */
[----:B------:R-:W-:Y:S02]  /*05c0*/  SEL R6, R6, RZ, !P2 ;  /* 0x000000ff06067207 */ /* 0x000fe40005000000 */
[----:B------:R-:W-:Y:S02]  /*05d0*/  SEL R5, R7, RZ, !P2 ;  /* 0x000000ff07057207 */ /* 0x000fe40005000000 */
[----:B----4-:R-:W-:Y:S02]  /*05e0*/  SEL R24, R24, RZ, !P2 ;  /* 0x000000ff18187207 */ /* 0x010fe40005000000 */
[----:B-----5:R-:W-:Y:S02]  /*05f0*/  SEL R25, R25, RZ, !P2 ;  /* 0x000000ff19197207 */ /* 0x020fe40005000000 */
[----:B------:R-:W-:Y:S01]  /*0600*/  SEL R28, R28, RZ, !P2 ;  /* 0x000000ff1c1c7207 */ /* 0x000fe20005000000 */
[----:B------:R-:W-:-:S02]  /*0610*/  FADD R7, R29, R24 ;  /* 0x000000181d077221 */ /* 0x000fc40000000000 */
[----:B------:R-:W-:Y:S02]  /*0620*/  FADD R6, R6, R25 ;  /* 0x0000001906067221 */ /* 0x000fe40000000000 */
[----:B------:R-:W-:Y:S01]  /*0630*/  FADD R5, R5, R28 ;  /* 0x0000001c05057221 */ /* 0x000fe20000000000 */
[----:B0-----:R-:W-:Y:S01]  /*0640*/  IMAD.WIDE R26, R21, 0x4, R26 ;  /* 0x00000004151a7825 */ /* 0x001fe200078e021a */
[----:B------:R-:W-:Y:S02]  /*0650*/  SEL R2, R2, RZ, !P1 ;  /* 0x000000ff02027207 */ /* 0x000fe40004800000 */
[----:B------:R-:W-:Y:S02]  /*0660*/  SEL R8, R8, RZ, !P1 ;  /* 0x000000ff08087207 */ /* 0x000fe40004800000 */
[----:B------:R-:W-:Y:S02]  /*0670*/  SEL R9, R9, RZ, !P1 ;  /* 0x000000ff09097207 */ /* 0x000fe40004800000 */
[----:B------:R-:W-:-:S02]  /*0680*/  SEL R10, R10, RZ, !P1 ;  /* 0x000000ff0a0a7207 */ /* 0x000fc40004800000 */
[----:B------:R-:W-:-:S05]  /*0690*/  SEL R11, R11, RZ, !P1 ;  /* 0x000000ff0b0b7207 */ /* 0x000fca0004800000 */
[----:B------:R-:W-:Y:S01]  /*06a0*/  FADD R11, R11, R2 ;  /* 0x000000020b0b7221 */ /* 0x000fe20000000000 */
[----:B-1----:R-:W-:Y:S02]  /*06b0*/  SEL R23, R12, RZ, P0 ;  /* 0x000000ff0c177207 */ /* 0x002fe40000000000 */
[----:B------:R-:W-:Y:S02]  /*06c0*/  SEL R22, R13, RZ, P0 ;  /* 0x000000ff0d167207 */ /* 0x000fe40000000000 */
[----:B------:R-:W-:Y:S02]  /*06d0*/  SEL R12, R3, RZ, !P1 ;  /* 0x000000ff030c7207 */ /* 0x000fe40004800000 */
[----:B------:R-:W-:Y:S02]  /*06e0*/  SEL R13, R20, RZ, !P1 ;  /* 0x000000ff140d7207 */ /* 0x000fe40004800000 */
[----:B------:R-:W-:Y:S02]  /*06f0*/  SEL R3, R0, RZ, !P1 ;  /* 0x000000ff00037207 */ /* 0x000fe40004800000 */
[----:B------:R-:W-:-:S02]  /*0700*/  SEL R25, R14, RZ, P0 ;  /* 0x000000ff0e197207 */ /* 0x000fc40000000000 */
[----:B------:R-:W-:Y:S01]  /*0710*/  SEL R24, R15, RZ, P0 ;  /* 0x000000ff0f187207 */ /* 0x000fe20000000000 */
[----:B------:R-:W-:Y:S01]  /*0720*/  FADD R8, R8, R13 ;  /* 0x0000000d08087221 */ /* 0x000fe20000000000 */
[----:B------:R-:W-:Y:S01]  /*0730*/  FADD R9, R9, R12 ;  /* 0x0000000c09097221 */ /* 0x000fe20000000000 */
[----:B------:R-:W-:Y:S01]  /*0740*/  FADD R10, R10, R3 ;  /* 0x000000030a0a7221 */ /* 0x000fe20000000000 */
[----:B------:R-:W-:Y:S02]  /*0750*/  SEL R12, R4, R23, !P2 ;  /* 0x00000017040c7207 */ /* 0x000fe40005000000 */
[----:B------:R-:W-:Y:S02]  /*0760*/  SEL R13, R7, R22, !P2 ;  /* 0x00000016070d7207 */ /* 0x000fe40005000000 */
[----:B------:R-:W-:Y:S02]  /*0770*/  SEL R14, R6, R25, !P2 ;  /* 0x00000019060e7207 */ /* 0x000fe40005000000 */
[----:B------:R-:W-:-:S05]  /*0780*/  SEL R15, R5, R24, !P2 ;  /* 0x00000018050f7207 */ /* 0x000fca0005000000 */
[----:B------:R-:W-:Y:S01]  /*0790*/  STG.E.128 desc[UR4][R26.64], R12 ;  /* 0x0000000c1a007986 */ /* 0x000fe2000c101d04 */
[----:B--2---:R-:W-:Y:S02]  /*07a0*/  @P1 SEL R8, R16, RZ, P3 ;  /* 0x000000ff10081207 */ /* 0x004fe40001800000 */
[----:B------:R-:W-:Y:S02]  /*07b0*/  @P1 SEL R9, R17, RZ, P3 ;  /* 0x000000ff11091207 */ /* 0x000fe40001800000 */
[----:B------:R-:W-:Y:S02]  /*07c0*/  @P1 SEL R10, R18, RZ, P3 ;  /* 0x000000ff120a1207 */ /* 0x000fe40001800000 */
[----:B------:R-:W-:-:S05]  /*07d0*/  @P1 SEL R11, R19, RZ, P3 ;  /* 0x000000ff130b1207 */ /* 0x000fca0001800000 */
[----:B------:R-:W-:Y:S01]  /*07e0*/  STG.E.128 desc[UR4][R26.64+0x800], R8 ;  /* 0x000800081a007986 */ /* 0x000fe2000c101d04 */
[----:B------:R-:W-:Y:S05]  /*07f0*/  EXIT ;  /* 0x000000000000794d */ /* 0x000fea0003800000 */
.L_x_0:
[----:B------:R-:W-:-:S00]  /*0800*/  BRA `(.L_x_0) ;  /* 0xfffffffc00fc7947 */ /* 0x000fc0000383ffff */
[----:B------:R-:W-:-:S00]  /*0810*/  NOP ;  /* 0x0000000000007918 */ /* 0x000fc00000000000 */
        /* <DEDUP_REMOVED lines=14> */
.L_x_1:


//--------------------- .nv.constant0.triton_poi_fused_cat_13 --------------------------
	.section	.nv.constant0.triton_poi_fused_cat_13,"a",@progbits
	.sectionflags	@""
	.align	4
.nv.constant0.triton_poi_fused_cat_13:
	.zero		564
